//
// Generated by NVIDIA NVVM Compiler
//
// Compiler Build ID: CL-36424714
// Cuda compilation tools, release 13.0, V13.0.88
// Based on NVVM 20.0.0
//

.version 9.0
.target sm_100
.address_size 64

	// .globl	_Z13evolve_kernelPKfPfiifff
// _ZZ13evolve_kernelPKfPfiifffE4s_Tn has been demoted

.visible .entry _Z13evolve_kernelPKfPfiifff(
	.param .u64 .ptr .align 1 _Z13evolve_kernelPKfPfiifff_param_0,
	.param .u64 .ptr .align 1 _Z13evolve_kernelPKfPfiifff_param_1,
	.param .u32 _Z13evolve_kernelPKfPfiifff_param_2,
	.param .u32 _Z13evolve_kernelPKfPfiifff_param_3,
	.param .f32 _Z13evolve_kernelPKfPfiifff_param_4,
	.param .f32 _Z13evolve_kernelPKfPfiifff_param_5,
	.param .f32 _Z13evolve_kernelPKfPfiifff_param_6
)
{
	.reg .pred 	%p<27>;
	.reg .b32 	%r<34>;
	.reg .b32 	%f<19>;
	.reg .b64 	%rd<20>;
	.reg .b64 	%fd<8>;
	// demoted variable
	.shared .align 4 .b8 _ZZ13evolve_kernelPKfPfiifffE4s_Tn[1296];
	ld.param.u64 	%rd3, [_Z13evolve_kernelPKfPfiifff_param_0];
	ld.param.u64 	%rd2, [_Z13evolve_kernelPKfPfiifff_param_1];
	ld.param.u32 	%r15, [_Z13evolve_kernelPKfPfiifff_param_2];
	ld.param.u32 	%r16, [_Z13evolve_kernelPKfPfiifff_param_3];
	ld.param.f32 	%f1, [_Z13evolve_kernelPKfPfiifff_param_4];
	ld.param.f32 	%f2, [_Z13evolve_kernelPKfPfiifff_param_5];
	ld.param.f32 	%f3, [_Z13evolve_kernelPKfPfiifff_param_6];
	cvta.to.global.u64 	%rd1, %rd3;
	mov.u32 	%r1, %tid.x;
	mov.u32 	%r17, %ctaid.x;
	mov.u32 	%r2, %ntid.x;
	mul.lo.s32 	%r3, %r17, %r2;
	add.s32 	%r4, %r3, %r1;
	mov.u32 	%r5, %tid.y;
	mov.u32 	%r18, %ctaid.y;
	mov.u32 	%r6, %ntid.y;
	mul.lo.s32 	%r7, %r18, %r6;
	add.s32 	%r8, %r7, %r5;
	add.s32 	%r9, %r1, 1;
	mul.lo.s32 	%r10, %r16, %r4;
	add.s32 	%r11, %r10, %r8;
	mul.wide.s32 	%rd4, %r11, 4;
	add.s64 	%rd5, %rd1, %rd4;
	ld.global.f32 	%f4, [%rd5];
	mad.lo.s32 	%r19, %r1, 18, %r5;
	shl.b32 	%r20, %r19, 2;
	mov.u32 	%r21, _ZZ13evolve_kernelPKfPfiifffE4s_Tn;
	add.s32 	%r22, %r20, %r21;
	add.s32 	%r12, %r22, 72;
	st.shared.f32 	[%r22+76], %f4;
	setp.ne.s32 	%p1, %r5, 0;
	setp.eq.s32 	%p2, %r4, 0;
	or.pred  	%p3, %p1, %p2;
	setp.ge.s32 	%p4, %r4, %r16;
	mad.lo.s32 	%r23, %r1, 72, %r21;
	add.s32 	%r13, %r23, 72;
	or.pred  	%p5, %p3, %p4;
	@%p5 bra 	$L__BB0_2;
	cvt.s64.s32 	%rd6, %r10;
	cvt.u64.u32 	%rd7, %r7;
	add.s64 	%rd8, %rd7, %rd6;
	shl.b64 	%rd9, %rd8, 2;
	add.s64 	%rd10, %rd1, %rd9;
	ld.global.f32 	%f5, [%rd10+-4];
	st.shared.f32 	[%r13], %f5;
$L__BB0_2:
	setp.ge.s32 	%p6, %r4, %r16;
	setp.eq.s32 	%p7, %r4, 0;
	setp.ne.s32 	%p8, %r5, 15;
	or.pred  	%p9, %p8, %p7;
	or.pred  	%p10, %p9, %p6;
	@%p10 bra 	$L__BB0_4;
	add.s32 	%r24, %r7, %r6;
	add.s32 	%r25, %r10, %r24;
	mul.wide.s32 	%rd11, %r25, 4;
	add.s64 	%rd12, %rd1, %rd11;
	ld.global.f32 	%f6, [%rd12];
	st.shared.f32 	[%r13+68], %f6;
$L__BB0_4:
	setp.ne.s32 	%p11, %r1, 0;
	setp.eq.s32 	%p12, %r8, 0;
	or.pred  	%p13, %p11, %p12;
	setp.ge.s32 	%p14, %r8, %r16;
	shl.b32 	%r26, %r5, 2;
	add.s32 	%r14, %r21, %r26;
	or.pred  	%p15, %p13, %p14;
	@%p15 bra 	$L__BB0_6;
	add.s32 	%r28, %r3, -1;
	mad.lo.s32 	%r29, %r16, %r28, %r8;
	mul.wide.s32 	%rd13, %r29, 4;
	add.s64 	%rd14, %rd1, %rd13;
	ld.global.f32 	%f7, [%rd14];
	st.shared.f32 	[%r14+4], %f7;
$L__BB0_6:
	setp.ge.s32 	%p16, %r8, %r16;
	setp.eq.s32 	%p17, %r8, 0;
	setp.ne.s32 	%p18, %r9, 16;
	or.pred  	%p19, %p18, %p17;
	or.pred  	%p20, %p19, %p16;
	@%p20 bra 	$L__BB0_8;
	add.s32 	%r30, %r3, %r2;
	mad.lo.s32 	%r31, %r30, %r16, %r8;
	mul.wide.s32 	%rd15, %r31, 4;
	add.s64 	%rd16, %rd1, %rd15;
	ld.global.f32 	%f8, [%rd16];
	st.shared.f32 	[%r14+1228], %f8;
$L__BB0_8:
	bar.sync 	0;
	setp.lt.s32 	%p21, %r4, 1;
	add.s32 	%r32, %r15, -1;
	setp.ge.s32 	%p22, %r4, %r32;
	or.pred  	%p23, %p21, %p22;
	@%p23 bra 	$L__BB0_11;
	setp.eq.s32 	%p24, %r8, 0;
	add.s32 	%r33, %r16, -1;
	setp.ge.s32 	%p25, %r8, %r33;
	or.pred  	%p26, %p24, %p25;
	@%p26 bra 	$L__BB0_11;
	ld.shared.f32 	%f9, [%r12+4];
	ld.shared.f32 	%f10, [%r12+-68];
	ld.shared.f32 	%f11, [%r12];
	ld.shared.f32 	%f12, [%r12+76];
	ld.shared.f32 	%f13, [%r12+8];
	cvt.f64.f32 	%fd1, %f9;
	mul.f32 	%f14, %f1, %f3;
	cvt.f64.f32 	%fd2, %f14;
	add.f32 	%f15, %f10, %f12;
	add.f32 	%f16, %f11, %f15;
	add.f32 	%f17, %f13, %f16;
	cvt.f64.f32 	%fd3, %f17;
	fma.rn.f64 	%fd4, %fd1, 0dC010000000000000, %fd3;
	cvt.f64.f32 	%fd5, %f2;
	div.rn.f64 	%fd6, %fd4, %fd5;
	fma.rn.f64 	%fd7, %fd6, %fd2, %fd1;
	cvt.rn.f32.f64 	%f18, %fd7;
	cvta.to.global.u64 	%rd17, %rd2;
	add.s64 	%rd19, %rd17, %rd4;
	st.global.f32 	[%rd19], %f18;
$L__BB0_11:
	ret;

}


// ===== COMPILED SASS (sm_100) =====

	.target	sm_100

	.elftype	@"ET_EXEC"


//--------------------- .note.nv.tkinfo           --------------------------
	.section	.note.nv.tkinfo,"",@"SHT_NOTE"
	.sectionflags	@"SHF_NOTE_NV_TKINFO"
	.tkinfo
        /*0018*/ 	.word	0x00000002
        /*0030*/ 	.string	""
        /*0030*/ 	.string	"ptxas"
        /*0030*/ 	.string	"Cuda compilation tools, release 13.0, V13.0.88"
        /*0030*/ 	.string	"Build cuda_13.0.r13.0/compiler.36424714_0"
        /*0030*/ 	.string	"-arch sm_100 -m 64 "



//--------------------- .note.nv.cuinfo           --------------------------
	.section	.note.nv.cuinfo,"",@"SHT_NOTE"
	.sectionflags	@"SHF_NOTE_NV_CUINFO"
        /*0018*/ 	.short	0x0002
        /*001a*/ 	.short	0x0064
        /*001c*/ 	.short	0x0082
	.zero		2


//--------------------- .nv.info                  --------------------------
	.section	.nv.info,"",@"SHT_CUDA_INFO"
	.align	4


	//----- nvinfo : EIATTR_REGCOUNT
	.align		4
        /*0000*/ 	.byte	0x04, 0x2f
        /*0002*/ 	.short	(.L_1 - .L_0)
	.align		4
.L_0:
        /*0004*/ 	.word	index@(_Z13evolve_kernelPKfPfiifff)
        /*0008*/ 	.word	0x0000001c


	//----- nvinfo : EIATTR_FRAME_SIZE
	.align		4
.L_1:
        /*000c*/ 	.byte	0x04, 0x11
        /*000e*/ 	.short	(.L_3 - .L_2)
	.align		4
.L_2:
        /*0010*/ 	.word	index@($__internal_0_$__cuda_sm20_div_rn_f64_full)
        /*0014*/ 	.word	0x00000000


	//----- nvinfo : EIATTR_FRAME_SIZE
	.align		4
.L_3:
        /*0018*/ 	.byte	0x04, 0x11
        /*001a*/ 	.short	(.L_5 - .L_4)
	.align		4
.L_4:
        /*001c*/ 	.word	index@(_Z13evolve_kernelPKfPfiifff)
        /*0020*/ 	.word	0x00000000


	//----- nvinfo : EIATTR_MIN_STACK_SIZE
	.align		4
.L_5:
        /*0024*/ 	.byte	0x04, 0x12
        /*0026*/ 	.short	(.L_7 - .L_6)
	.align		4
.L_6:
        /*0028*/ 	.word	index@(_Z13evolve_kernelPKfPfiifff)
        /*002c*/ 	.word	0x00000000
.L_7:


//--------------------- .nv.compat                --------------------------
	.section	.nv.compat,"",@"SHT_CUDA_COMPAT_INFO"
	.align	4
        /*0000*/ 	.byte	0x02, 0x09, 0x00, 0x00, 0x02, 0x02, 0x01, 0x00, 0x02, 0x05, 0x05, 0x00, 0x03, 0x07, 0x01, 0x01
        /*0010*/ 	.byte	0x02, 0x03, 0x00, 0x00, 0x02, 0x06, 0x01, 0x00, 0x04, 0x0b, 0x08, 0x00, 0x01, 0x00, 0x00, 0x00
        /*0020*/ 	.byte	0x00, 0x00, 0x00, 0x00


//--------------------- .nv.info._Z13evolve_kernelPKfPfiifff --------------------------
	.section	.nv.info._Z13evolve_kernelPKfPfiifff,"",@"SHT_CUDA_INFO"
	.sectionflags	@""
	.align	4


	//----- nvinfo : EIATTR_CUDA_API_VERSION
	.align		4
        /*0000*/ 	.byte	0x04, 0x37
        /*0002*/ 	.short	(.L_9 - .L_8)
.L_8:
        /*0004*/ 	.word	0x00000082


	//----- nvinfo : EIATTR_KPARAM_INFO
	.align		4
.L_9:
        /*0008*/ 	.byte	0x04, 0x17
        /*000a*/ 	.short	(.L_11 - .L_10)
.L_10:
        /*000c*/ 	.word	0x00000000
        /*0010*/ 	.short	0x0006
        /*0012*/ 	.short	0x0020
        /*0014*/ 	.byte	0x00, 0xf0, 0x11, 0x00


	//----- nvinfo : EIATTR_KPARAM_INFO
	.align		4
.L_11:
        /*0018*/ 	.byte	0x04, 0x17
        /*001a*/ 	.short	(.L_13 - .L_12)
.L_12:
        /*001c*/ 	.word	0x00000000
        /*0020*/ 	.short	0x0005
        /*0022*/ 	.short	0x001c
        /*0024*/ 	.byte	0x00, 0xf0, 0x11, 0x00


	//----- nvinfo : EIATTR_KPARAM_INFO
	.align		4
.L_13:
        /*0028*/ 	.byte	0x04, 0x17
        /*002a*/ 	.short	(.L_15 - .L_14)
.L_14:
        /*002c*/ 	.word	0x00000000
        /*0030*/ 	.short	0x0004
        /*0032*/ 	.short	0x0018
        /*0034*/ 	.byte	0x00, 0xf0, 0x11, 0x00


	//----- nvinfo : EIATTR_KPARAM_INFO
	.align		4
.L_15:
        /*0038*/ 	.byte	0x04, 0x17
        /*003a*/ 	.short	(.L_17 - .L_16)
.L_16:
        /*003c*/ 	.word	0x00000000
        /*0040*/ 	.short	0x0003
        /*0042*/ 	.short	0x0014
        /*0044*/ 	.byte	0x00, 0xf0, 0x11, 0x00


	//----- nvinfo : EIATTR_KPARAM_INFO
	.align		4
.L_17:
        /*0048*/ 	.byte	0x04, 0x17
        /*004a*/ 	.short	(.L_19 - .L_18)
.L_18:
        /*004c*/ 	.word	0x00000000
        /*0050*/ 	.short	0x0002
        /*0052*/ 	.short	0x0010
        /*0054*/ 	.byte	0x00, 0xf0, 0x11, 0x00


	//----- nvinfo : EIATTR_KPARAM_INFO
	.align		4
.L_19:
        /*0058*/ 	.byte	0x04, 0x17
        /*005a*/ 	.short	(.L_21 - .L_20)
.L_20:
        /*005c*/ 	.word	0x00000000
        /*0060*/ 	.short	0x0001
        /*0062*/ 	.short	0x0008
        /*0064*/ 	.byte	0x00, 0xf5, 0x21, 0x00


	//----- nvinfo : EIATTR_KPARAM_INFO
	.align		4
.L_21:
        /*0068*/ 	.byte	0x04, 0x17
        /*006a*/ 	.short	(.L_23 - .L_22)
.L_22:
        /*006c*/ 	.word	0x00000000
        /*0070*/ 	.short	0x0000
        /*0072*/ 	.short	0x0000
        /*0074*/ 	.byte	0x00, 0xf5, 0x21, 0x00


	//----- nvinfo : EIATTR_SPARSE_MMA_MASK
	.align		4
.L_23:
        /*0078*/ 	.byte	0x03, 0x50
        /*007a*/ 	.short	0x0000


	//----- nvinfo : EIATTR_MAXREG_COUNT
	.align		4
        /*007c*/ 	.byte	0x03, 0x1b
        /*007e*/ 	.short	0x00ff


	//----- nvinfo : EIATTR_NUM_BARRIERS
	.align		4
        /*0080*/ 	.byte	0x02, 0x4c
        /*0082*/ 	.byte	0x01
	.zero		1


	//----- nvinfo : EIATTR_MERCURY_ISA_VERSION
	.align		4
        /*0084*/ 	.byte	0x03, 0x5f
        /*0086*/ 	.short	0x0101


	//----- nvinfo : EIATTR_VRC_CTA_INIT_COUNT
	.align		4
        /*0088*/ 	.byte	0x02, 0x4a
	.zero		1
	.zero		1


	//----- nvinfo : EIATTR_EXIT_INSTR_OFFSETS
	.align		4
        /*008c*/ 	.byte	0x04, 0x1c
        /*008e*/ 	.short	(.L_25 - .L_24)


	//   ....[0]....
.L_24:
        /*0090*/ 	.word	0x000003f0


	//   ....[1]....
        /*0094*/ 	.word	0x00000430


	//   ....[2]....
        /*0098*/ 	.word	0x000006b0


	//----- nvinfo : EIATTR_CRS_STACK_SIZE
	.align		4
.L_25:
        /*009c*/ 	.byte	0x04, 0x1e
        /*009e*/ 	.short	(.L_27 - .L_26)
.L_26:
        /*00a0*/ 	.word	0x00000000


	//----- nvinfo : EIATTR_CBANK_PARAM_SIZE
	.align		4
.L_27:
        /*00a4*/ 	.byte	0x03, 0x19
        /*00a6*/ 	.short	0x0024


	//----- nvinfo : EIATTR_PARAM_CBANK
	.align		4
        /*00a8*/ 	.byte	0x04, 0x0a
        /*00aa*/ 	.short	(.L_29 - .L_28)
	.align		4
.L_28:
        /*00ac*/ 	.word	index@(.nv.constant0._Z13evolve_kernelPKfPfiifff)
        /*00b0*/ 	.short	0x0380
        /*00b2*/ 	.short	0x0024


	//----- nvinfo : EIATTR_SW_WAR
	.align		4
.L_29:
        /*00b4*/ 	.byte	0x04, 0x36
        /*00b6*/ 	.short	(.L_31 - .L_30)
.L_30:
        /*00b8*/ 	.word	0x00000008
.L_31:


//--------------------- .nv.callgraph             --------------------------
	.section	.nv.callgraph,"",@"SHT_CUDA_CALLGRAPH"
	.align	4
	.sectionentsize	8
	.align		4
        /*0000*/ 	.word	0x00000000
	.align		4
        /*0004*/ 	.word	0xffffffff
	.align		4
        /*0008*/ 	.word	0x00000000
	.align		4
        /*000c*/ 	.word	0xfffffffe
	.align		4
        /*0010*/ 	.word	0x00000000
	.align		4
        /*0014*/ 	.word	0xfffffffd
	.align		4
        /*0018*/ 	.word	0x00000000
	.align		4
        /*001c*/ 	.word	0xfffffffc


//--------------------- .text._Z13evolve_kernelPKfPfiifff --------------------------
	.section	.text._Z13evolve_kernelPKfPfiifff,"ax",@progbits
	.align	128
        .global         _Z13evolve_kernelPKfPfiifff
        .type           _Z13evolve_kernelPKfPfiifff,@function
        .size           _Z13evolve_kernelPKfPfiifff,(.L_x_8 - _Z13evolve_kernelPKfPfiifff)
        .other          _Z13evolve_kernelPKfPfiifff,@"STO_CUDA_ENTRY STV_DEFAULT"
_Z13evolve_kernelPKfPfiifff:
.text._Z13evolve_kernelPKfPfiifff:
[----:B------:R-:W-:Y:S01]  /*0000*/  LDC R1, c[0x0][0x37c] ;  /* 0x0000df00ff017b82 */ /* 0x000fe20000000800 */
[----:B------:R-:W0:Y:S07]  /*0010*/  S2R R8, SR_TID.X ;  /* 0x0000000000087919 */ /* 0x000e2e0000002100 */
[----:B------:R-:W1:Y:S01]  /*0020*/  S2UR UR4, SR_CTAID.X ;  /* 0x00000000000479c3 */ /* 0x000e620000002500 */
[----:B------:R-:W2:Y:S01]  /*0030*/  LDCU UR8, c[0x0][0x394] ;  /* 0x00007280ff0877ac */ /* 0x000ea20008000800 */
[----:B------:R-:W3:Y:S01]  /*0040*/  S2R R7, SR_TID.Y ;  /* 0x0000000000077919 */ /* 0x000ee20000002200 */
[----:B------:R-:W4:Y:S05]  /*0050*/  LDCU.64 UR6, c[0x0][0x358] ;  /* 0x00006b00ff0677ac */ /* 0x000f2a0008000a00 */
[----:B------:R-:W1:Y:S08]  /*0060*/  LDC R10, c[0x0][0x360] ;  /* 0x0000d800ff0a7b82 */ /* 0x000e700000000800 */
[----:B------:R-:W5:Y:S08]  /*0070*/  S2UR UR5, SR_CTAID.Y ;  /* 0x00000000000579c3 */ /* 0x000f700000002600 */
[----:B------:R-:W5:Y:S01]  /*0080*/  LDC R14, c[0x0][0x364] ;  /* 0x0000d900ff0e7b82 */ /* 0x000f620000000800 */
[----:B0-----:R-:W-:-:S07]  /*0090*/  VIADD R0, R8, 0x1 ;  /* 0x0000000108007836 */ /* 0x001fce0000000000 */
[----:B------:R-:W0:Y:S01]  /*00a0*/  LDC.64 R4, c[0x0][0x380] ;  /* 0x0000e000ff047b82 */ /* 0x000e220000000a00 */
[----:B-1----:R-:W-:Y:S01]  /*00b0*/  IMAD R9, R10, UR4, RZ ;  /* 0x000000040a097c24 */ /* 0x002fe2000f8e02ff */
[----:B------:R-:W1:Y:S03]  /*00c0*/  LDCU UR4, c[0x0][0x390] ;  /* 0x00007200ff0477ac */ /* 0x000e660008000800 */
[----:B------:R-:W-:-:S04]  /*00d0*/  IMAD.IADD R18, R9, 0x1, R8 ;  /* 0x0000000109127824 */ /* 0x000fc800078e0208 */
[C---:B--2---:R-:W-:Y:S01]  /*00e0*/  IMAD R13, R18.reuse, UR8, RZ ;  /* 0x00000008120d7c24 */ /* 0x044fe2000f8e02ff */
[----:B------:R-:W-:-:S04]  /*00f0*/  ISETP.NE.AND P3, PT, R18, RZ, PT ;  /* 0x000000ff1200720c */ /* 0x000fc80003f65270 */
[C---:B---3--:R-:W-:Y:S01]  /*0100*/  ISETP.NE.OR P0, PT, R7.reuse, RZ, !P3 ;  /* 0x000000ff0700720c */ /* 0x048fe20005f05670 */
[----:B-----5:R-:W-:Y:S01]  /*0110*/  IMAD R12, R14, UR5, RZ ;  /* 0x000000050e0c7c24 */ /* 0x020fe2000f8e02ff */
[----:B------:R-:W-:Y:S02]  /*0120*/  ISETP.NE.OR P3, PT, R7, 0xf, !P3 ;  /* 0x0000000f0700780c */ /* 0x000fe40005f65670 */
[----:B------:R-:W-:Y:S01]  /*0130*/  ISETP.GE.OR P0, PT, R18, UR8, P0 ;  /* 0x0000000812007c0c */ /* 0x000fe20008706670 */
[----:B------:R-:W-:Y:S01]  /*0140*/  IMAD.IADD R6, R12, 0x1, R7 ;  /* 0x000000010c067824 */ /* 0x000fe200078e0207 */
[----:B------:R-:W-:-:S04]  /*0150*/  ISETP.GE.OR P3, PT, R18, UR8, P3 ;  /* 0x0000000812007c0c */ /* 0x000fc80009f66670 */
[----:B------:R-:W-:-:S04]  /*0160*/  ISETP.NE.AND P2, PT, R6, RZ, PT ;  /* 0x000000ff0600720c */ /* 0x000fc80003f45270 */
[----:B------:R-:W-:Y:S02]  /*0170*/  ISETP.NE.OR P1, PT, R8, RZ, !P2 ;  /* 0x000000ff0800720c */ /* 0x000fe40005725670 */
[----:B------:R-:W-:Y:S01]  /*0180*/  ISETP.NE.OR P2, PT, R0, 0x10, !P2 ;  /* 0x000000100000780c */ /* 0x000fe20005745670 */
[----:B------:R-:W2:Y:S01]  /*0190*/  @!P0 LDC.64 R2, c[0x0][0x380] ;  /* 0x0000e000ff028b82 */ /* 0x000ea20000000a00 */
[C---:B------:R-:W-:Y:S01]  /*01a0*/  ISETP.GE.OR P1, PT, R6.reuse, UR8, P1 ;  /* 0x0000000806007c0c */ /* 0x040fe20008f26670 */
[C---:B------:R-:W-:Y:S01]  /*01b0*/  IMAD.IADD R0, R6.reuse, 0x1, R13 ;  /* 0x0000000106007824 */ /* 0x040fe200078e020d */
[----:B------:R-:W-:Y:S02]  /*01c0*/  ISETP.GE.OR P2, PT, R6, UR8, P2 ;  /* 0x0000000806007c0c */ /* 0x000fe40009746670 */
[----:B------:R-:W-:-:S04]  /*01d0*/  @!P0 IADD3 R16, P4, PT, R12, R13, RZ ;  /* 0x0000000d0c108210 */ /* 0x000fc80007f9e0ff */
[C---:B------:R-:W-:Y:S02]  /*01e0*/  @!P0 LEA.HI.X.SX32 R17, R13.reuse, RZ, 0x1, P4 ;  /* 0x000000ff0d118211 */ /* 0x040fe400020f0eff */
[----:B------:R-:W-:-:S03]  /*01f0*/  @!P3 IADD3 R13, PT, PT, R13, R12, R14 ;  /* 0x0000000c0d0db210 */ /* 0x000fc60007ffe00e */
[C---:B------:R-:W-:Y:S02]  /*0200*/  @!P1 VIADD R15, R9.reuse, 0xffffffff ;  /* 0xffffffff090f9836 */ /* 0x040fe40000000000 */
[----:B------:R-:W-:Y:S02]  /*0210*/  @!P2 IMAD.IADD R9, R9, 0x1, R10 ;  /* 0x000000010909a824 */ /* 0x000fe400078e020a */
[--C-:B------:R-:W-:Y:S02]  /*0220*/  @!P1 IMAD R15, R15, UR8, R6.reuse ;  /* 0x000000080f0f9c24 */ /* 0x100fe4000f8e0206 */
[----:B------:R-:W-:Y:S02]  /*0230*/  @!P2 IMAD R9, R9, UR8, R6 ;  /* 0x000000080909ac24 */ /* 0x000fe4000f8e0206 */
[----:B0-----:R-:W-:Y:S01]  /*0240*/  IMAD.WIDE R10, R0, 0x4, R4 ;  /* 0x00000004000a7825 */ /* 0x001fe200078e0204 */
[----:B--2---:R-:W-:-:S03]  /*0250*/  @!P0 LEA R2, P4, R16, R2, 0x2 ;  /* 0x0000000210028211 */ /* 0x004fc600078810ff */
[----:B------:R-:W-:Y:S01]  /*0260*/  @!P3 IMAD.WIDE R12, R13, 0x4, R4 ;  /* 0x000000040d0cb825 */ /* 0x000fe200078e0204 */
[----:B------:R-:W-:Y:S01]  /*0270*/  @!P0 LEA.HI.X R3, R16, R3, R17, 0x2, P4 ;  /* 0x0000000310038211 */ /* 0x000fe200020f1411 */
[----:B----4-:R-:W2:Y:S02]  /*0280*/  LDG.E R10, desc[UR6][R10.64] ;  /* 0x000000060a0a7981 */ /* 0x010ea4000c1e1900 */
[--C-:B------:R-:W-:Y:S02]  /*0290*/  @!P1 IMAD.WIDE R14, R15, 0x4, R4.reuse ;  /* 0x000000040f0e9825 */ /* 0x100fe400078e0204 */
[----:B------:R-:W3:Y:S02]  /*02a0*/  @!P3 LDG.E R13, desc[UR6][R12.64] ;  /* 0x000000060c0db981 */ /* 0x000ee4000c1e1900 */
[----:B------:R-:W-:Y:S02]  /*02b0*/  @!P2 IMAD.WIDE R4, R9, 0x4, R4 ;  /* 0x000000040904a825 */ /* 0x000fe400078e0204 */
[----:B------:R-:W4:Y:S04]  /*02c0*/  @!P0 LDG.E R3, desc[UR6][R2.64+-0x4] ;  /* 0xfffffc0602038981 */ /* 0x000f28000c1e1900 */
[----:B------:R-:W5:Y:S04]  /*02d0*/  @!P1 LDG.E R14, desc[UR6][R14.64] ;  /* 0x000000060e0e9981 */ /* 0x000f68000c1e1900 */
[----:B------:R-:W5:Y:S01]  /*02e0*/  @!P2 LDG.E R4, desc[UR6][R4.64] ;  /* 0x000000060404a981 */ /* 0x000f62000c1e1900 */
[----:B------:R-:W0:Y:S01]  /*02f0*/  S2R R17, SR_CgaCtaId ;  /* 0x0000000000117919 */ /* 0x000e220000008800 */
[----:B------:R-:W-:Y:S01]  /*0300*/  MOV R16, 0x400 ;  /* 0x0000040000107802 */ /* 0x000fe20000000f00 */
[----:B------:R-:W-:Y:S01]  /*0310*/  IMAD R9, R8, 0x12, R7 ;  /* 0x0000001208097824 */ /* 0x000fe200078e0207 */
[----:B-1----:R-:W-:-:S06]  /*0320*/  UIADD3 UR4, UPT, UPT, UR4, -0x1, URZ ;  /* 0xffffffff04047890 */ /* 0x002fcc000fffe0ff */
[----:B------:R-:W-:Y:S02]  /*0330*/  ISETP.GE.AND P4, PT, R18, UR4, PT ;  /* 0x0000000412007c0c */ /* 0x000fe4000bf86270 */
[----:B0-----:R-:W-:-:S05]  /*0340*/  LEA R16, R17, R16, 0x18 ;  /* 0x0000001011107211 */ /* 0x001fca00078ec0ff */
[--C-:B------:R-:W-:Y:S02]  /*0350*/  IMAD R17, R9, 0x4, R16.reuse ;  /* 0x0000000409117824 */ /* 0x100fe400078e0210 */
[--C-:B------:R-:W-:Y:S02]  /*0360*/  IMAD R8, R8, 0x48, R16.reuse ;  /* 0x0000004808087824 */ /* 0x100fe400078e0210 */
[----:B------:R-:W-:Y:S01]  /*0370*/  IMAD R7, R7, 0x4, R16 ;  /* 0x0000000407077824 */ /* 0x000fe200078e0210 */
[----:B------:R-:W-:Y:S01]  /*0380*/  ISETP.LT.OR P4, PT, R18, 0x1, P4 ;  /* 0x000000011200780c */ /* 0x000fe20002781670 */
[----:B--2---:R0:W-:Y:S04]  /*0390*/  STS [R17+0x4c], R10 ;  /* 0x00004c0a11007388 */ /* 0x0041e80000000800 */
[----:B---3--:R0:W-:Y:S04]  /*03a0*/  @!P3 STS [R8+0x8c], R13 ;  /* 0x00008c0d0800b388 */ /* 0x0081e80000000800 */
[----:B----4-:R0:W-:Y:S04]  /*03b0*/  @!P0 STS [R8+0x48], R3 ;  /* 0x0000480308008388 */ /* 0x0101e80000000800 */
[----:B-----5:R0:W-:Y:S04]  /*03c0*/  @!P1 STS [R7+0x4], R14 ;  /* 0x0000040e07009388 */ /* 0x0201e80000000800 */
[----:B------:R0:W-:Y:S01]  /*03d0*/  @!P2 STS [R7+0x4cc], R4 ;  /* 0x0004cc040700a388 */ /* 0x0001e20000000800 */
[----:B------:R-:W-:Y:S06]  /*03e0*/  BAR.SYNC.DEFER_BLOCKING 0x0 ;  /* 0x0000000000007b1d */ /* 0x000fec0000010000 */
[----:B------:R-:W-:Y:S05]  /*03f0*/  @P4 EXIT ;  /* 0x000000000000494d */ /* 0x000fea0003800000 */
[----:B------:R-:W-:-:S06]  /*0400*/  UIADD3 UR4, UPT, UPT, UR8, -0x1, URZ ;  /* 0xffffffff08047890 */ /* 0x000fcc000fffe0ff */
[----:B------:R-:W-:-:S04]  /*0410*/  ISETP.GE.AND P0, PT, R6, UR4, PT ;  /* 0x0000000406007c0c */ /* 0x000fc8000bf06270 */
[----:B------:R-:W-:-:S13]  /*0420*/  ISETP.EQ.OR P0, PT, R6, RZ, P0 ;  /* 0x000000ff0600720c */ /* 0x000fda0000702670 */
[----:B------:R-:W-:Y:S05]  /*0430*/  @P0 EXIT ;  /* 0x000000000000094d */ /* 0x000fea0003800000 */
[----:B------:R-:W1:Y:S01]  /*0440*/  LDCU.64 UR4, c[0x0][0x398] ;  /* 0x00007300ff0477ac */ /* 0x000e620008000a00 */
[----:B------:R-:W-:Y:S01]  /*0450*/  LDS R5, [R17+0x4] ;  /* 0x0000040011057984 */ /* 0x000fe20000000800 */
[----:B------:R-:W-:Y:S01]  /*0460*/  IMAD.MOV.U32 R2, RZ, RZ, 0x1 ;  /* 0x00000001ff027424 */ /* 0x000fe200078e00ff */
[----:B------:R-:W2:Y:S01]  /*0470*/  LDC R15, c[0x0][0x3a0] ;  /* 0x0000e800ff0f7b82 */ /* 0x000ea20000000800 */
[----:B------:R-:W-:Y:S01]  /*0480*/  BSSY.RECONVERGENT B0, `(.L_x_0) ;  /* 0x000001d000007945 */ /* 0x000fe20003800200 */
[----:B------:R-:W3:Y:S04]  /*0490*/  LDS R12, [R17+0x94] ;  /* 0x00009400110c7984 */ /* 0x000ee80000000800 */
[----:B0-----:R-:W0:Y:S04]  /*04a0*/  LDS R8, [R17+0x48] ;  /* 0x0000480011087984 */ /* 0x001e280000000800 */
[----:B------:R-:W4:Y:S04]  /*04b0*/  LDS R9, [R17+0x50] ;  /* 0x0000500011097984 */ /* 0x000f280000000800 */
[----:B------:R-:W5:Y:S01]  /*04c0*/  LDS R4, [R17+0x4c] ;  /* 0x00004c0011047984 */ /* 0x000f620000000800 */
[----:B-1----:R-:W1:Y:S08]  /*04d0*/  F2F.F64.F32 R10, UR5 ;  /* 0x00000005000a7d10 */ /* 0x002e700008201800 */
[----:B-1----:R-:W1:Y:S01]  /*04e0*/  MUFU.RCP64H R3, R11 ;  /* 0x0000000b00037308 */ /* 0x002e620000001800 */
[----:B---3--:R-:W-:-:S04]  /*04f0*/  FADD R5, R5, R12 ;  /* 0x0000000c05057221 */ /* 0x008fc80000000000 */
[----:B0-----:R-:W-:Y:S01]  /*0500*/  FADD R8, R8, R5 ;  /* 0x0000000508087221 */ /* 0x001fe20000000000 */
[----:B-1----:R-:W-:-:S03]  /*0510*/  DFMA R6, -R10, R2, 1 ;  /* 0x3ff000000a06742b */ /* 0x002fc60000000102 */
[----:B----4-:R-:W-:Y:S01]  /*0520*/  FADD R14, R9, R8 ;  /* 0x00000008090e7221 */ /* 0x010fe20000000000 */
[----:B-----5:R-:W-:Y:S04]  /*0530*/  F2F.F64.F32 R4, R4 ;  /* 0x0000000400047310 */ /* 0x020fe80000201800 */
[----:B------:R-:W-:-:S04]  /*0540*/  DFMA R6, R6, R6, R6 ;  /* 0x000000060606722b */ /* 0x000fc80000000006 */
[----:B------:R-:W0:Y:S04]  /*0550*/  F2F.F64.F32 R8, R14 ;  /* 0x0000000e00087310 */ /* 0x000e280000201800 */
[----:B------:R-:W-:-:S08]  /*0560*/  DFMA R6, R2, R6, R2 ;  /* 0x000000060206722b */ /* 0x000fd00000000002 */
[----:B------:R-:W-:Y:S02]  /*0570*/  DFMA R2, -R10, R6, 1 ;  /* 0x3ff000000a02742b */ /* 0x000fe40000000106 */
[----:B0-----:R-:W-:-:S06]  /*0580*/  DFMA R8, R4, -4, R8 ;  /* 0xc01000000408782b */ /* 0x001fcc0000000008 */
[----:B------:R-:W-:-:S08]  /*0590*/  DFMA R2, R6, R2, R6 ;  /* 0x000000020602722b */ /* 0x000fd00000000006 */
[----:B------:R-:W-:Y:S01]  /*05a0*/  DMUL R6, R8, R2 ;  /* 0x0000000208067228 */ /* 0x000fe20000000000 */
[----:B------:R-:W-:-:S07]  /*05b0*/  FSETP.GEU.AND P1, PT, |R9|, 6.5827683646048100446e-37, PT ;  /* 0x036000000900780b */ /* 0x000fce0003f2e200 */
[----:B------:R-:W-:-:S08]  /*05c0*/  DFMA R12, -R10, R6, R8 ;  /* 0x000000060a0c722b */ /* 0x000fd00000000108 */
[----:B------:R-:W-:Y:S01]  /*05d0*/  DFMA R2, R2, R12, R6 ;  /* 0x0000000c0202722b */ /* 0x000fe20000000006 */
[----:B--2---:R-:W-:-:S06]  /*05e0*/  FMUL R6, R15, UR4 ;  /* 0x000000040f067c20 */ /* 0x004fcc0008400000 */
[----:B------:R-:W0:Y:S03]  /*05f0*/  F2F.F64.F32 R6, R6 ;  /* 0x0000000600067310 */ /* 0x000e260000201800 */
[----:B------:R-:W-:-:S05]  /*0600*/  FFMA R12, RZ, R11, R3 ;  /* 0x0000000bff0c7223 */ /* 0x000fca0000000003 */
[----:B------:R-:W-:-:S13]  /*0610*/  FSETP.GT.AND P0, PT, |R12|, 1.469367938527859385e-39, PT ;  /* 0x001000000c00780b */ /* 0x000fda0003f04200 */
[----:B0-----:R-:W-:Y:S05]  /*0620*/  @P0 BRA P1, `(.L_x_1) ;  /* 0x0000000000080947 */ /* 0x001fea0000800000 */
[----:B------:R-:W-:-:S07]  /*0630*/  MOV R14, 0x650 ;  /* 0x00000650000e7802 */ /* 0x000fce0000000f00 */
[----:B------:R-:W-:Y:S05]  /*0640*/  CALL.REL.NOINC `($__internal_0_$__cuda_sm20_div_rn_f64_full) ;  /* 0x00000000001c7944 */ /* 0x000fea0003c00000 */
.L_x_1:
[----:B------:R-:W-:Y:S05]  /*0650*/  BSYNC.RECONVERGENT B0 ;  /* 0x0000000000007941 */ /* 0x000fea0003800200 */
.L_x_0:
[----:B------:R-:W0:Y:S01]  /*0660*/  LDC.64 R8, c[0x0][0x388] ;  /* 0x0000e200ff087b82 */ /* 0x000e220000000a00 */
[----:B------:R-:W-:-:S10]  /*0670*/  DFMA R6, R6, R2, R4 ;  /* 0x000000020606722b */ /* 0x000fd40000000004 */
[----:B------:R-:W1:Y:S01]  /*0680*/  F2F.F32.F64 R7, R6 ;  /* 0x0000000600077310 */ /* 0x000e620000301000 */
[----:B0-----:R-:W-:-:S05]  /*0690*/  IMAD.WIDE R2, R0, 0x4, R8 ;  /* 0x0000000400027825 */ /* 0x001fca00078e0208 */
[----:B-1----:R-:W-:Y:S01]  /*06a0*/  STG.E desc[UR6][R2.64], R7 ;  /* 0x0000000702007986 */ /* 0x002fe2000c101906 */
[----:B------:R-:W-:Y:S05]  /*06b0*/  EXIT ;  /* 0x000000000000794d */ /* 0x000fea0003800000 */
        .weak           $__internal_0_$__cuda_sm20_div_rn_f64_full
        .type           $__internal_0_$__cuda_sm20_div_rn_f64_full,@function
        .size           $__internal_0_$__cuda_sm20_div_rn_f64_full,(.L_x_8 - $__internal_0_$__cuda_sm20_div_rn_f64_full)
$__internal_0_$__cuda_sm20_div_rn_f64_full:
[C---:B------:R-:W-:Y:S01]  /*06c0*/  FSETP.GEU.AND P0, PT, |R11|.reuse, 1.469367938527859385e-39, PT ;  /* 0x001000000b00780b */ /* 0x040fe20003f0e200 */
[----:B------:R-:W-:Y:S01]  /*06d0*/  IMAD.MOV.U32 R12, RZ, RZ, 0x1 ;  /* 0x00000001ff0c7424 */ /* 0x000fe200078e00ff */
[----:B------:R-:W-:Y:S01]  /*06e0*/  LOP3.LUT R2, R11, 0x800fffff, RZ, 0xc0, !PT ;  /* 0x800fffff0b027812 */ /* 0x000fe200078ec0ff */
[----:B------:R-:W-:Y:S01]  /*06f0*/  BSSY.RECONVERGENT B1, `(.L_x_2) ;  /* 0x0000055000017945 */ /* 0x000fe20003800200 */
[C---:B------:R-:W-:Y:S02]  /*0700*/  FSETP.GEU.AND P2, PT, |R9|.reuse, 1.469367938527859385e-39, PT ;  /* 0x001000000900780b */ /* 0x040fe40003f4e200 */
[----:B------:R-:W-:Y:S01]  /*0710*/  LOP3.LUT R3, R2, 0x3ff00000, RZ, 0xfc, !PT ;  /* 0x3ff0000002037812 */ /* 0x000fe200078efcff */
[----:B------:R-:W-:Y:S01]  /*0720*/  IMAD.MOV.U32 R2, RZ, RZ, R10 ;  /* 0x000000ffff027224 */ /* 0x000fe200078e000a */
[----:B------:R-:W-:Y:S02]  /*0730*/  LOP3.LUT R15, R9, 0x7ff00000, RZ, 0xc0, !PT ;  /* 0x7ff00000090f7812 */ /* 0x000fe400078ec0ff */
[----:B------:R-:W-:-:S03]  /*0740*/  LOP3.LUT R22, R11, 0x7ff00000, RZ, 0xc0, !PT ;  /* 0x7ff000000b167812 */ /* 0x000fc600078ec0ff */
[----:B------:R-:W-:Y:S01]  /*0750*/  @!P0 DMUL R2, R10, 8.98846567431157953865e+307 ;  /* 0x7fe000000a028828 */ /* 0x000fe20000000000 */
[----:B------:R-:W-:-:S03]  /*0760*/  ISETP.GE.U32.AND P1, PT, R15, R22, PT ;  /* 0x000000160f00720c */ /* 0x000fc60003f26070 */
[----:B------:R-:W-:Y:S01]  /*0770*/  @!P2 LOP3.LUT R20, R11, 0x7ff00000, RZ, 0xc0, !PT ;  /* 0x7ff000000b14a812 */ /* 0x000fe200078ec0ff */
[----:B------:R-:W-:Y:S01]  /*0780*/  @!P2 IMAD.MOV.U32 R24, RZ, RZ, RZ ;  /* 0x000000ffff18a224 */ /* 0x000fe200078e00ff */
[----:B------:R-:W0:Y:S02]  /*0790*/  MUFU.RCP64H R13, R3 ;  /* 0x00000003000d7308 */ /* 0x000e240000001800 */
[----:B------:R-:W-:Y:S01]  /*07a0*/  @!P2 ISETP.GE.U32.AND P3, PT, R15, R20, PT ;  /* 0x000000140f00a20c */ /* 0x000fe20003f66070 */
[----:B0-----:R-:W-:-:S08]  /*07b0*/  DFMA R16, R12, -R2, 1 ;  /* 0x3ff000000c10742b */ /* 0x001fd00000000802 */
[----:B------:R-:W-:Y:S01]  /*07c0*/  DFMA R18, R16, R16, R16 ;  /* 0x000000101012722b */ /* 0x000fe20000000010 */
[----:B------:R-:W-:-:S05]  /*07d0*/  IMAD.MOV.U32 R16, RZ, RZ, 0x1ca00000 ;  /* 0x1ca00000ff107424 */ /* 0x000fca00078e00ff */
[C---:B------:R-:W-:Y:S02]  /*07e0*/  @!P2 SEL R17, R16.reuse, 0x63400000, !P3 ;  /* 0x634000001011a807 */ /* 0x040fe40005800000 */
[----:B------:R-:W-:Y:S01]  /*07f0*/  DFMA R18, R12, R18, R12 ;  /* 0x000000120c12722b */ /* 0x000fe2000000000c */
[----:B------:R-:W-:Y:S01]  /*0800*/  SEL R13, R16, 0x63400000, !P1 ;  /* 0x63400000100d7807 */ /* 0x000fe20004800000 */
[----:B------:R-:W-:Y:S01]  /*0810*/  IMAD.MOV.U32 R12, RZ, RZ, R8 ;  /* 0x000000ffff0c7224 */ /* 0x000fe200078e0008 */
[--C-:B------:R-:W-:Y:S02]  /*0820*/  @!P2 LOP3.LUT R17, R17, 0x80000000, R9.reuse, 0xf8, !PT ;  /* 0x800000001111a812 */ /* 0x100fe400078ef809 */
[----:B------:R-:W-:Y:S02]  /*0830*/  LOP3.LUT R13, R13, 0x800fffff, R9, 0xf8, !PT ;  /* 0x800fffff0d0d7812 */ /* 0x000fe400078ef809 */
[----:B------:R-:W-:Y:S01]  /*0840*/  @!P2 LOP3.LUT R25, R17, 0x100000, RZ, 0xfc, !PT ;  /* 0x001000001119a812 */ /* 0x000fe200078efcff */
[----:B------:R-:W-:-:S05]  /*0850*/  DFMA R20, R18, -R2, 1 ;  /* 0x3ff000001214742b */ /* 0x000fca0000000802 */
[----:B------:R-:W-:Y:S01]  /*0860*/  @!P2 DFMA R12, R12, 2, -R24 ;  /* 0x400000000c0ca82b */ /* 0x000fe20000000818 */
[----:B------:R-:W-:Y:S02]  /*0870*/  IMAD.MOV.U32 R24, RZ, RZ, R15 ;  /* 0x000000ffff187224 */ /* 0x000fe400078e000f */
[----:B------:R-:W-:Y:S01]  /*0880*/  DFMA R18, R18, R20, R18 ;  /* 0x000000141212722b */ /* 0x000fe20000000012 */
[----:B------:R-:W-:Y:S01]  /*0890*/  IMAD.MOV.U32 R25, RZ, RZ, R22 ;  /* 0x000000ffff197224 */ /* 0x000fe200078e0016 */
[----:B------:R-:W-:-:S05]  /*08a0*/  @!P0 LOP3.LUT R25, R3, 0x7ff00000, RZ, 0xc0, !PT ;  /* 0x7ff0000003198812 */ /* 0x000fca00078ec0ff */
[----:B------:R-:W-:Y:S01]  /*08b0*/  @!P2 LOP3.LUT R24, R13, 0x7ff00000, RZ, 0xc0, !PT ;  /* 0x7ff000000d18a812 */ /* 0x000fe200078ec0ff */
[----:B------:R-:W-:-:S04]  /*08c0*/  DMUL R20, R18, R12 ;  /* 0x0000000c12147228 */ /* 0x000fc80000000000 */
[----:B------:R-:W-:-:S04]  /*08d0*/  VIADD R17, R24, 0xffffffff ;  /* 0xffffffff18117836 */ /* 0x000fc80000000000 */
[----:B------:R-:W-:Y:S01]  /*08e0*/  DFMA R22, R20, -R2, R12 ;  /* 0x800000021416722b */ /* 0x000fe2000000000c */
[----:B------:R-:W-:Y:S01]  /*08f0*/  ISETP.GT.U32.AND P0, PT, R17, 0x7feffffe, PT ;  /* 0x7feffffe1100780c */ /* 0x000fe20003f04070 */
[----:B------:R-:W-:-:S05]  /*0900*/  VIADD R17, R25, 0xffffffff ;  /* 0xffffffff19117836 */ /* 0x000fca0000000000 */
[----:B------:R-:W-:Y:S01]  /*0910*/  ISETP.GT.U32.OR P0, PT, R17, 0x7feffffe, P0 ;  /* 0x7feffffe1100780c */ /* 0x000fe20000704470 */
[----:B------:R-:W-:-:S12]  /*0920*/  DFMA R18, R18, R22, R20 ;  /* 0x000000161212722b */ /* 0x000fd80000000014 */
[----:B------:R-:W-:Y:S05]  /*0930*/  @P0 BRA `(.L_x_3) ;  /* 0x00000000006c0947 */ /* 0x000fea0003800000 */
[----:B------:R-:W-:-:S04]  /*0940*/  LOP3.LUT R20, R11, 0x7ff00000, RZ, 0xc0, !PT ;  /* 0x7ff000000b147812 */ /* 0x000fc800078ec0ff */
[CC--:B------:R-:W-:Y:S02]  /*0950*/  VIADDMNMX R8, R15.reuse, -R20.reuse, 0xb9600000, !PT ;  /* 0xb96000000f087446 */ /* 0x0c0fe40007800914 */
[----:B------:R-:W-:Y:S01]  /*0960*/  ISETP.GE.U32.AND P0, PT, R15, R20, PT ;  /* 0x000000140f00720c */ /* 0x000fe20003f06070 */
[----:B------:R-:W-:Y:S01]  /*0970*/  IMAD.MOV.U32 R20, RZ, RZ, RZ ;  /* 0x000000ffff147224 */ /* 0x000fe200078e00ff */
[----:B------:R-:W-:Y:S02]  /*0980*/  VIMNMX R8, PT, PT, R8, 0x46a00000, PT ;  /* 0x46a0000008087848 */ /* 0x000fe40003fe0100 */
[----:B------:R-:W-:-:S05]  /*0990*/  SEL R9, R16, 0x63400000, !P0 ;  /* 0x6340000010097807 */ /* 0x000fca0004000000 */
[----:B------:R-:W-:-:S04]  /*09a0*/  IMAD.IADD R8, R8, 0x1, -R9 ;  /* 0x0000000108087824 */ /* 0x000fc800078e0a09 */
[----:B------:R-:W-:-:S06]  /*09b0*/  VIADD R21, R8, 0x7fe00000 ;  /* 0x7fe0000008157836 */ /* 0x000fcc0000000000 */
[----:B------:R-:W-:-:S10]  /*09c0*/  DMUL R16, R18, R20 ;  /* 0x0000001412107228 */ /* 0x000fd40000000000 */
[----:B------:R-:W-:-:S13]  /*09d0*/  FSETP.GTU.AND P0, PT, |R17|, 1.469367938527859385e-39, PT ;  /* 0x001000001100780b */ /* 0x000fda0003f0c200 */
[----:B------:R-:W-:Y:S05]  /*09e0*/  @P0 BRA `(.L_x_4) ;  /* 0x0000000000940947 */ /* 0x000fea0003800000 */
[----:B------:R-:W-:Y:S01]  /*09f0*/  DFMA R2, R18, -R2, R12 ;  /* 0x800000021202722b */ /* 0x000fe2000000000c */
[----:B------:R-:W-:-:S09]  /*0a00*/  IMAD.MOV.U32 R20, RZ, RZ, RZ ;  /* 0x000000ffff147224 */ /* 0x000fd200078e00ff */
[C---:B------:R-:W-:Y:S02]  /*0a10*/  FSETP.NEU.AND P0, PT, R3.reuse, RZ, PT ;  /* 0x000000ff0300720b */ /* 0x040fe40003f0d000 */
[----:B------:R-:W-:-:S04]  /*0a20*/  LOP3.LUT R11, R3, 0x80000000, R11, 0x48, !PT ;  /* 0x80000000030b7812 */ /* 0x000fc800078e480b */
[----:B------:R-:W-:-:S07]  /*0a30*/  LOP3.LUT R21, R11, R21, RZ, 0xfc, !PT ;  /* 0x000000150b157212 */ /* 0x000fce00078efcff */
[----:B------:R-:W-:Y:S05]  /*0a40*/  @!P0 BRA `(.L_x_4) ;  /* 0x00000000007c8947 */ /* 0x000fea0003800000 */
[----:B------:R-:W-:Y:S02]  /*0a50*/  IMAD.MOV R3, RZ, RZ, -R8 ;  /* 0x000000ffff037224 */ /* 0x000fe400078e0a08 */
[----:B------:R-:W-:-:S06]  /*0a60*/  IMAD.MOV.U32 R2, RZ, RZ, RZ ;  /* 0x000000ffff027224 */ /* 0x000fcc00078e00ff */
[----:B------:R-:W-:Y:S02]  /*0a70*/  DFMA R2, R16, -R2, R18 ;  /* 0x800000021002722b */ /* 0x000fe40000000012 */
[----:B------:R-:W-:-:S04]  /*0a80*/  DMUL.RP R18, R18, R20 ;  /* 0x0000001412127228 */ /* 0x000fc80000008000 */
[----:B------:R-:W-:-:S04]  /*0a90*/  IADD3 R2, PT, PT, -R8, -0x43300000, RZ ;  /* 0xbcd0000008027810 */ /* 0x000fc80007ffe1ff */
[----:B------:R-:W-:Y:S02]  /*0aa0*/  FSETP.NEU.AND P0, PT, |R3|, R2, PT ;  /* 0x000000020300720b */ /* 0x000fe40003f0d200 */
[----:B------:R-:W-:Y:S02]  /*0ab0*/  LOP3.LUT R11, R19, R11, RZ, 0x3c, !PT ;  /* 0x0000000b130b7212 */ /* 0x000fe400078e3cff */
[----:B------:R-:W-:Y:S02]  /*0ac0*/  FSEL R16, R18, R16, !P0 ;  /* 0x0000001012107208 */ /* 0x000fe40004000000 */
[----:B------:R-:W-:Y:S01]  /*0ad0*/  FSEL R17, R11, R17, !P0 ;  /* 0x000000110b117208 */ /* 0x000fe20004000000 */
[----:B------:R-:W-:Y:S06]  /*0ae0*/  BRA `(.L_x_4) ;  /* 0x0000000000547947 */ /* 0x000fec0003800000 */
.L_x_3:
[----:B------:R-:W-:-:S14]  /*0af0*/  DSETP.NAN.AND P0, PT, R8, R8, PT ;  /* 0x000000080800722a */ /* 0x000fdc0003f08000 */
[----:B------:R-:W-:Y:S05]  /*0b00*/  @P0 BRA `(.L_x_5) ;  /* 0x0000000000440947 */ /* 0x000fea0003800000 */
[----:B------:R-:W-:-:S14]  /*0b10*/  DSETP.NAN.AND P0, PT, R10, R10, PT ;  /* 0x0000000a0a00722a */ /* 0x000fdc0003f08000 */
[----:B------:R-:W-:Y:S05]  /*0b20*/  @P0 BRA `(.L_x_6) ;  /* 0x0000000000300947 */ /* 0x000fea0003800000 */
[----:B------:R-:W-:Y:S01]  /*0b30*/  ISETP.NE.AND P0, PT, R24, R25, PT ;  /* 0x000000191800720c */ /* 0x000fe20003f05270 */
[----:B------:R-:W-:Y:S02]  /*0b40*/  IMAD.MOV.U32 R16, RZ, RZ, 0x0 ;  /* 0x00000000ff107424 */ /* 0x000fe400078e00ff */
[----:B------:R-:W-:-:S10]  /*0b50*/  IMAD.MOV.U32 R17, RZ, RZ, -0x80000 ;  /* 0xfff80000ff117424 */ /* 0x000fd400078e00ff */
[----:B------:R-:W-:Y:S05]  /*0b60*/  @!P0 BRA `(.L_x_4) ;  /* 0x0000000000348947 */ /* 0x000fea0003800000 */
[----:B------:R-:W-:Y:S02]  /*0b70*/  ISETP.NE.AND P0, PT, R24, 0x7ff00000, PT ;  /* 0x7ff000001800780c */ /* 0x000fe40003f05270 */
[----:B------:R-:W-:Y:S02]  /*0b80*/  LOP3.LUT R17, R9, 0x80000000, R11, 0x48, !PT ;  /* 0x8000000009117812 */ /* 0x000fe400078e480b */
[----:B------:R-:W-:-:S13]  /*0b90*/  ISETP.EQ.OR P0, PT, R25, RZ, !P0 ;  /* 0x000000ff1900720c */ /* 0x000fda0004702670 */
[----:B------:R-:W-:Y:S01]  /*0ba0*/  @P0 LOP3.LUT R2, R17, 0x7ff00000, RZ, 0xfc, !PT ;  /* 0x7ff0000011020812 */ /* 0x000fe200078efcff */
[----:B------:R-:W-:Y:S02]  /*0bb0*/  @!P0 IMAD.MOV.U32 R16, RZ, RZ, RZ ;  /* 0x000000ffff108224 */ /* 0x000fe400078e00ff */
[----:B------:R-:W-:Y:S02]  /*0bc0*/  @P0 IMAD.MOV.U32 R16, RZ, RZ, RZ ;  /* 0x000000ffff100224 */ /* 0x000fe400078e00ff */
[----:B------:R-:W-:Y:S01]  /*0bd0*/  @P0 IMAD.MOV.U32 R17, RZ, RZ, R2 ;  /* 0x000000ffff110224 */ /* 0x000fe200078e0002 */
[----:B------:R-:W-:Y:S06]  /*0be0*/  BRA `(.L_x_4) ;  /* 0x0000000000147947 */ /* 0x000fec0003800000 */
.L_x_6:
[----:B------:R-:W-:Y:S01]  /*0bf0*/  LOP3.LUT R17, R11, 0x80000, RZ, 0xfc, !PT ;  /* 0x000800000b117812 */ /* 0x000fe200078efcff */
[----:B------:R-:W-:Y:S01]  /*0c00*/  IMAD.MOV.U32 R16, RZ, RZ, R10 ;  /* 0x000000ffff107224 */ /* 0x000fe200078e000a */
[----:B------:R-:W-:Y:S06]  /*0c10*/  BRA `(.L_x_4) ;  /* 0x0000000000087947 */ /* 0x000fec0003800000 */
.L_x_5:
[----:B------:R-:W-:Y:S01]  /*0c20*/  LOP3.LUT R17, R9, 0x80000, RZ, 0xfc, !PT ;  /* 0x0008000009117812 */ /* 0x000fe200078efcff */
[----:B------:R-:W-:-:S07]  /*0c30*/  IMAD.MOV.U32 R16, RZ, RZ, R8 ;  /* 0x000000ffff107224 */ /* 0x000fce00078e0008 */
.L_x_4:
[----:B------:R-:W-:Y:S05]  /*0c40*/  BSYNC.RECONVERGENT B1 ;  /* 0x0000000000017941 */ /* 0x000fea0003800200 */
.L_x_2:
[----:B------:R-:W-:Y:S02]  /*0c50*/  IMAD.MOV.U32 R15, RZ, RZ, 0x0 ;  /* 0x00000000ff0f7424 */ /* 0x000fe400078e00ff */
[----:B------:R-:W-:Y:S02]  /*0c60*/  IMAD.MOV.U32 R2, RZ, RZ, R16 ;  /* 0x000000ffff027224 */ /* 0x000fe400078e0010 */
[----:B------:R-:W-:Y:S01]  /*0c70*/  IMAD.MOV.U32 R3, RZ, RZ, R17 ;  /* 0x000000ffff037224 */ /* 0x000fe200078e0011 */
[----:B------:R-:W-:Y:S06]  /*0c80*/  RET.REL.NODEC R14 `(_Z13evolve_kernelPKfPfiifff) ;  /* 0xfffffff00edc7950 */ /* 0x000fec0003c3ffff */
.L_x_7:
[----:B------:R-:W-:-:S00]  /*0c90*/  BRA `(.L_x_7) ;  /* 0xfffffffc00fc7947 */ /* 0x000fc0000383ffff */
[----:B------:R-:W-:-:S00]  /*0ca0*/  NOP ;  /* 0x0000000000007918 */ /* 0x000fc00000000000 */
        /* <DEDUP_REMOVED lines=13> */
.L_x_8:


//--------------------- .nv.shared._Z13evolve_kernelPKfPfiifff --------------------------
	.section	.nv.shared._Z13evolve_kernelPKfPfiifff,"aw",@nobits
	.sectionflags	@""
	.align	4
.nv.shared._Z13evolve_kernelPKfPfiifff:
	.zero		2320


//--------------------- .nv.shared.reserved.0     --------------------------
	.section	.nv.shared.reserved.0,"aw",@nobits
	.weak		__nv_reservedSMEM_offset_0_alias
	.size		__nv_reservedSMEM_offset_0_alias, 0, 64
	.other		__nv_reservedSMEM_offset_0_alias,@"STO_CUDA_RESERVED_SHARED STV_DEFAULT"
__nv_reservedSMEM_offset_0_alias:
	.zero		0
	.zero		64


//--------------------- .nv.constant0._Z13evolve_kernelPKfPfiifff --------------------------
	.section	.nv.constant0._Z13evolve_kernelPKfPfiifff,"a",@progbits
	.sectionflags	@""
	.align	4
.nv.constant0._Z13evolve_kernelPKfPfiifff:
	.zero		932


//--------------------- SYMBOLS --------------------------

	.type		.nv.reservedSmem.offset0,@object
	.size		.nv.reservedSmem.offset0,0x4
	.type		.nv.reservedSmem.cap,@object
	.size		.nv.reservedSmem.cap,0x4
